	.headerflags	@"EF_CUDA_TEXMODE_UNIFIED EF_CUDA_64BIT_ADDRESS EF_CUDA_ACCELERATORS EF_CUDA_SM90 EF_CUDA_VIRTUAL_SM(EF_CUDA_SM90)"
	.elftype	@"ET_EXEC"


//--------------------- .nv.info                  --------------------------
	.section	.nv.info,"",@"SHT_CUDA_INFO"
	.align	4


	//----- nvinfo : EIATTR_REGCOUNT
	.align		4
        /*0000*/ 	.byte	0x04, 0x2f
        /*0002*/ 	.short	(.L_1 - .L_0)
	.align		4
.L_0:
        /*0004*/ 	.word	index@(triton_poi_fused_0)
        /*0008*/ 	.word	0x0000001d


	//----- nvinfo : EIATTR_MIN_STACK_SIZE
	.align		4
.L_1:
        /*000c*/ 	.byte	0x04, 0x12
        /*000e*/ 	.short	(.L_3 - .L_2)
	.align		4
.L_2:
        /*0010*/ 	.word	index@(triton_poi_fused_0)
        /*0014*/ 	.word	0x00000000


	//----- nvinfo : EIATTR_FRAME_SIZE
	.align		4
.L_3:
        /*0018*/ 	.byte	0x04, 0x11
        /*001a*/ 	.short	(.L_5 - .L_4)
	.align		4
.L_4:
        /*001c*/ 	.word	index@(triton_poi_fused_0)
        /*0020*/ 	.word	0x00000000


	//----- nvinfo : EIATTR_MIN_STACK_SIZE
	.align		4
.L_5:
        /*0024*/ 	.byte	0x04, 0x12
        /*0026*/ 	.short	(.L_7 - .L_6)
	.align		4
.L_6:
        /*0028*/ 	.word	index@(triton_poi_fused_0)
        /*002c*/ 	.word	0x00000000
.L_7:


//--------------------- .nv.info.triton_poi_fused_0 --------------------------
	.section	.nv.info.triton_poi_fused_0,"",@"SHT_CUDA_INFO"
	.sectionflags	@""
	.align	4


	//----- nvinfo : EIATTR_CUDA_API_VERSION
	.align		4
        /*0000*/ 	.byte	0x04, 0x37
        /*0002*/ 	.short	(.L_9 - .L_8)
.L_8:
        /*0004*/ 	.word	0x0000007c


	//----- nvinfo : EIATTR_KPARAM_INFO
	.align		4
.L_9:
        /*0008*/ 	.byte	0x04, 0x17
        /*000a*/ 	.short	(.L_11 - .L_10)
.L_10:
        /*000c*/ 	.word	0x00000000
        /*0010*/ 	.short	0x0003
        /*0012*/ 	.short	0x0014
        /*0014*/ 	.byte	0x00, 0xf0, 0x11, 0x00


	//----- nvinfo : EIATTR_KPARAM_INFO
	.align		4
.L_11:
        /*0018*/ 	.byte	0x04, 0x17
        /*001a*/ 	.short	(.L_13 - .L_12)
.L_12:
        /*001c*/ 	.word	0x00000000
        /*0020*/ 	.short	0x0002
        /*0022*/ 	.short	0x0010
        /*0024*/ 	.byte	0x00, 0xf0, 0x11, 0x00


	//----- nvinfo : EIATTR_KPARAM_INFO
	.align		4
.L_13:
        /*0028*/ 	.byte	0x04, 0x17
        /*002a*/ 	.short	(.L_15 - .L_14)
.L_14:
        /*002c*/ 	.word	0x00000000
        /*0030*/ 	.short	0x0001
        /*0032*/ 	.short	0x0008
        /*0034*/ 	.byte	0x00, 0xf4, 0x21, 0x00


	//----- nvinfo : EIATTR_KPARAM_INFO
	.align		4
.L_15:
        /*0038*/ 	.byte	0x04, 0x17
        /*003a*/ 	.short	(.L_17 - .L_16)
.L_16:
        /*003c*/ 	.word	0x00000000
        /*0040*/ 	.short	0x0000
        /*0042*/ 	.short	0x0000
        /*0044*/ 	.byte	0x00, 0xf4, 0x21, 0x00


	//----- nvinfo : EIATTR_SPARSE_MMA_MASK
	.align		4
.L_17:
        /*0048*/ 	.byte	0x03, 0x50
        /*004a*/ 	.short	0x0000


	//----- nvinfo : EIATTR_MAXREG_COUNT
	.align		4
        /*004c*/ 	.byte	0x03, 0x1b
        /*004e*/ 	.short	0x00ff


	//----- nvinfo : EIATTR_EXIT_INSTR_OFFSETS
	.align		4
        /*0050*/ 	.byte	0x04, 0x1c
        /*0052*/ 	.short	(.L_19 - .L_18)


	//   ....[0]....
.L_18:
        /*0054*/ 	.word	0x00000670


	//   ....[1]....
        /*0058*/ 	.word	0x000006c0


	//----- nvinfo : EIATTR_REQNTID
	.align		4
.L_19:
        /*005c*/ 	.byte	0x04, 0x10
        /*005e*/ 	.short	(.L_21 - .L_20)
.L_20:
        /*0060*/ 	.word	0x00000080
        /*0064*/ 	.word	0x00000001
        /*0068*/ 	.word	0x00000001


	//----- nvinfo : EIATTR_CBANK_PARAM_SIZE
	.align		4
.L_21:
        /*006c*/ 	.byte	0x03, 0x19
        /*006e*/ 	.short	0x0018


	//----- nvinfo : EIATTR_PARAM_CBANK
	.align		4
        /*0070*/ 	.byte	0x04, 0x0a
        /*0072*/ 	.short	(.L_23 - .L_22)
	.align		4
.L_22:
        /*0074*/ 	.word	index@(.nv.constant0.triton_poi_fused_0)
        /*0078*/ 	.short	0x0210
        /*007a*/ 	.short	0x0018


	//----- nvinfo : EIATTR_SW_WAR
	.align		4
.L_23:
        /*007c*/ 	.byte	0x04, 0x36
        /*007e*/ 	.short	(.L_25 - .L_24)
.L_24:
        /*0080*/ 	.word	0x00000008
.L_25:


//--------------------- .nv.callgraph             --------------------------
	.section	.nv.callgraph,"",@"SHT_CUDA_CALLGRAPH"
	.align	4
	.sectionentsize	8
	.align		4
        /*0000*/ 	.word	0x00000000
	.align		4
        /*0004*/ 	.word	0xffffffff
	.align		4
        /*0008*/ 	.word	0x00000000
	.align		4
        /*000c*/ 	.word	0xfffffffe
	.align		4
        /*0010*/ 	.word	0x00000000
	.align		4
        /*0014*/ 	.word	0xfffffffd
	.align		4
        /*0018*/ 	.word	0x00000000
	.align		4
        /*001c*/ 	.word	0xfffffffc


//--------------------- .text.triton_poi_fused_0  --------------------------
	.section	.text.triton_poi_fused_0,"ax",@progbits
	.sectionflags	@"SHF_BARRIERS=1"
	.align	128
        .global         triton_poi_fused_0
        .type           triton_poi_fused_0,@function
        .size           triton_poi_fused_0,(.L_x_1 - triton_poi_fused_0)
        .other          triton_poi_fused_0,@"STO_CUDA_ENTRY STV_DEFAULT"
triton_poi_fused_0:
.text.triton_poi_fused_0:
[----:B------:R-:W0:Y:S01]  /*0000*/  LDC R1, c[0x0][0x28] ;  /* 0x00000a00ff017b82 */ /* 0x000e220000000800 */
[----:B------:R-:W1:Y:S07]  /*0010*/  S2R R14, SR_TID.X ;  /* 0x00000000000e7919 */ /* 0x000e6e0000002100 */
[----:B------:R-:W2:Y:S01]  /*0020*/  LDC.64 R16, c[0x0][0x210] ;  /* 0x00008400ff107b82 */ /* 0x000ea20000000a00 */
[----:B------:R-:W-:Y:S01]  /*0030*/  CS2R R18, SRZ ;  /* 0x0000000000127805 */ /* 0x000fe2000001ff00 */
[----:B------:R-:W-:Y:S01]  /*0040*/  ULDC.64 UR6, c[0x0][0x208] ;  /* 0x0000820000067ab9 */ /* 0x000fe20000000a00 */
[----:B------:R-:W3:Y:S01]  /*0050*/  S2R R15, SR_CTAID.X ;  /* 0x00000000000f7919 */ /* 0x000ee20000002500 */
[----:B------:R-:W4:Y:S01]  /*0060*/  S2R R0, SR_CTAID.Y ;  /* 0x0000000000007919 */ /* 0x000f220000002600 */
[----:B-1----:R-:W-:Y:S01]  /*0070*/  SHF.R.U32.HI R5, RZ, 0x5, R14 ;  /* 0x00000005ff057819 */ /* 0x002fe2000001160e */
[----:B---3--:R-:W-:-:S03]  /*0080*/  IMAD.SHL.U32 R15, R15, 0x20, RZ ;  /* 0x000000200f0f7824 */ /* 0x008fc600078e00ff */
[----:B------:R-:W-:Y:S01]  /*0090*/  SGXT.U32 R5, R5, 0x2 ;  /* 0x000000020505781a */ /* 0x000fe20000000000 */
[----:B----4-:R-:W-:Y:S01]  /*00a0*/  IMAD.SHL.U32 R0, R0, 0x20, RZ ;  /* 0x0000002000007824 */ /* 0x010fe200078e00ff */
[----:B------:R-:W-:-:S04]  /*00b0*/  LOP3.LUT R3, R15, 0x1f, R14, 0xf8, !PT ;  /* 0x0000001f0f037812 */ /* 0x000fc800078ef80e */
[----:B------:R-:W-:Y:S02]  /*00c0*/  LOP3.LUT R2, R0, R5, RZ, 0xfc, !PT ;  /* 0x0000000500027212 */ /* 0x000fe400078efcff */
[----:B------:R-:W-:Y:S02]  /*00d0*/  ISETP.GE.AND P0, PT, R3, 0x31, PT ;  /* 0x000000310300780c */ /* 0x000fe40003f06270 */
[----:B------:R-:W-:Y:S01]  /*00e0*/  LOP3.LUT R4, R0, 0x4, R5, 0xfe, !PT ;  /* 0x0000000400047812 */ /* 0x000fe200078efe05 */
[C---:B------:R-:W-:Y:S01]  /*00f0*/  IMAD R7, R2.reuse, 0x31, R3 ;  /* 0x0000003102077824 */ /* 0x040fe200078e0203 */
[----:B------:R-:W-:Y:S02]  /*0100*/  ISETP.LT.AND P1, PT, R2, 0x100, !P0 ;  /* 0x000001000200780c */ /* 0x000fe40004721270 */
[----:B------:R-:W-:Y:S01]  /*0110*/  ISETP.LT.AND P2, PT, R4, 0x100, !P0 ;  /* 0x000001000400780c */ /* 0x000fe20004741270 */
[----:B------:R-:W-:Y:S01]  /*0120*/  VIADD R3, R7, 0xc4 ;  /* 0x000000c407037836 */ /* 0x000fe20000000000 */
[----:B------:R-:W-:-:S02]  /*0130*/  LOP3.LUT R2, R0, 0x8, R5, 0xfe, !PT ;  /* 0x0000000800027812 */ /* 0x000fc400078efe05 */
[----:B------:R-:W-:Y:S02]  /*0140*/  LOP3.LUT R4, R0, 0xc, R5, 0xfe, !PT ;  /* 0x0000000c00047812 */ /* 0x000fe400078efe05 */
[----:B------:R-:W-:Y:S02]  /*0150*/  LOP3.LUT R6, R0, 0x10, R5, 0xfe, !PT ;  /* 0x0000001000067812 */ /* 0x000fe400078efe05 */
[----:B------:R-:W-:Y:S01]  /*0160*/  ISETP.LT.AND P6, PT, R2, 0x100, !P0 ;  /* 0x000001000200780c */ /* 0x000fe200047c1270 */
[----:B--2---:R-:W-:Y:S01]  /*0170*/  IMAD.WIDE R2, R3, 0x4, R16 ;  /* 0x0000000403027825 */ /* 0x004fe200078e0210 */
[----:B------:R-:W-:Y:S02]  /*0180*/  ISETP.LT.AND P5, PT, R4, 0x100, !P0 ;  /* 0x000001000400780c */ /* 0x000fe400047a1270 */
[----:B------:R-:W-:Y:S02]  /*0190*/  ISETP.LT.AND P4, PT, R6, 0x100, !P0 ;  /* 0x000001000600780c */ /* 0x000fe40004781270 */
[----:B------:R-:W-:Y:S01]  /*01a0*/  LOP3.LUT R4, R0, 0x14, R5, 0xfe, !PT ;  /* 0x0000001400047812 */ /* 0x000fe200078efe05 */
[----:B------:R1:W2:Y:S01]  /*01b0*/  @P2 LDG.E.EL R18, desc[UR6][R2.64] ;  /* 0x0000000602122981 */ /* 0x0002a2000c2e1900 */
[----:B------:R-:W-:-:S02]  /*01c0*/  LOP3.LUT R6, R0, 0x18, R5, 0xfe, !PT ;  /* 0x0000001800067812 */ /* 0x000fc400078efe05 */
[----:B------:R-:W-:Y:S01]  /*01d0*/  LOP3.LUT R5, R0, 0x1c, R5, 0xfe, !PT ;  /* 0x0000001c00057812 */ /* 0x000fe200078efe05 */
[C---:B------:R-:W-:Y:S01]  /*01e0*/  VIADD R9, R7.reuse, 0x24c ;  /* 0x0000024c07097836 */ /* 0x040fe20000000000 */
[----:B------:R-:W-:Y:S01]  /*01f0*/  ISETP.LT.AND P3, PT, R4, 0x100, !P0 ;  /* 0x000001000400780c */ /* 0x000fe20004761270 */
[C---:B------:R-:W-:Y:S01]  /*0200*/  VIADD R11, R7.reuse, 0x310 ;  /* 0x00000310070b7836 */ /* 0x040fe20000000000 */
[----:B------:R-:W-:Y:S01]  /*0210*/  ISETP.LT.AND P2, PT, R6, 0x100, !P0 ;  /* 0x000001000600780c */ /* 0x000fe20004741270 */
[----:B------:R-:W-:Y:S01]  /*0220*/  VIADD R13, R7, 0x3d4 ;  /* 0x000003d4070d7836 */ /* 0x000fe20000000000 */
[----:B------:R-:W-:Y:S01]  /*0230*/  ISETP.LT.AND P0, PT, R5, 0x100, !P0 ;  /* 0x000001000500780c */ /* 0x000fe20004701270 */
[C---:B------:R-:W-:Y:S02]  /*0240*/  VIADD R5, R7.reuse, 0x188 ;  /* 0x0000018807057836 */ /* 0x040fe40000000000 */
[C---:B------:R-:W-:Y:S02]  /*0250*/  VIADD R23, R7.reuse, 0x498 ;  /* 0x0000049807177836 */ /* 0x040fe40000000000 */
[----:B------:R-:W-:-:S02]  /*0260*/  VIADD R25, R7, 0x55c ;  /* 0x0000055c07197836 */ /* 0x000fc40000000000 */
[----:B-1----:R-:W-:-:S04]  /*0270*/  IMAD.WIDE R2, R7, 0x4, R16 ;  /* 0x0000000407027825 */ /* 0x002fc800078e0210 */
[----:B------:R-:W-:-:S04]  /*0280*/  IMAD.WIDE R6, R9, 0x4, R16 ;  /* 0x0000000409067825 */ /* 0x000fc800078e0210 */
[----:B------:R-:W-:Y:S01]  /*0290*/  IMAD.WIDE R8, R11, 0x4, R16 ;  /* 0x000000040b087825 */ /* 0x000fe200078e0210 */
[----:B------:R-:W-:-:S03]  /*02a0*/  CS2R R20, SRZ ;  /* 0x0000000000147805 */ /* 0x000fc6000001ff00 */
[----:B------:R-:W-:-:S03]  /*02b0*/  IMAD.WIDE R10, R13, 0x4, R16 ;  /* 0x000000040d0a7825 */ /* 0x000fc600078e0210 */
[----:B------:R-:W3:Y:S01]  /*02c0*/  @P5 LDG.E.EL R20, desc[UR6][R6.64] ;  /* 0x0000000606145981 */ /* 0x000ee2000c2e1900 */
[----:B------:R-:W-:-:S03]  /*02d0*/  IMAD.WIDE R4, R5, 0x4, R16 ;  /* 0x0000000405047825 */ /* 0x000fc600078e0210 */
[----:B------:R-:W4:Y:S01]  /*02e0*/  @P4 LDG.E.EL R21, desc[UR6][R8.64] ;  /* 0x0000000608154981 */ /* 0x000f22000c2e1900 */
[--C-:B------:R-:W-:Y:S01]  /*02f0*/  IMAD.WIDE R12, R23, 0x4, R16.reuse ;  /* 0x00000004170c7825 */ /* 0x100fe200078e0210 */
[----:B------:R-:W-:Y:S02]  /*0300*/  CS2R R22, SRZ ;  /* 0x0000000000167805 */ /* 0x000fe4000001ff00 */
[----:B------:R1:W5:Y:S01]  /*0310*/  @P6 LDG.E.EL R19, desc[UR6][R4.64] ;  /* 0x0000000604136981 */ /* 0x000362000c2e1900 */
[----:B------:R-:W-:Y:S01]  /*0320*/  IMAD.WIDE R16, R25, 0x4, R16 ;  /* 0x0000000419107825 */ /* 0x000fe200078e0210 */
[----:B------:R-:W-:Y:S02]  /*0330*/  CS2R R24, SRZ ;  /* 0x0000000000187805 */ /* 0x000fe4000001ff00 */
[----:B------:R1:W5:Y:S04]  /*0340*/  @P3 LDG.E.EL R22, desc[UR6][R10.64] ;  /* 0x000000060a163981 */ /* 0x000368000c2e1900 */
[----:B------:R-:W5:Y:S04]  /*0350*/  @P2 LDG.E.EL R23, desc[UR6][R12.64] ;  /* 0x000000060c172981 */ /* 0x000f68000c2e1900 */
[----:B------:R1:W5:Y:S04]  /*0360*/  @P1 LDG.E.EL R25, desc[UR6][R2.64] ;  /* 0x0000000602191981 */ /* 0x000368000c2e1900 */
[----:B------:R-:W5:Y:S01]  /*0370*/  @P0 LDG.E.EL R24, desc[UR6][R16.64] ;  /* 0x0000000610180981 */ /* 0x000f62000c2e1900 */
[----:B------:R-:W1:Y:S01]  /*0380*/  S2R R26, SR_TID.X ;  /* 0x00000000001a7919 */ /* 0x000e620000002100 */
[----:B------:R-:W1:Y:S01]  /*0390*/  S2UR UR5, SR_CgaCtaId ;  /* 0x00000000000579c3 */ /* 0x000e620000008800 */
[----:B------:R-:W-:Y:S01]  /*03a0*/  UMOV UR4, 0x400 ;  /* 0x0000040000047882 */ /* 0x000fe20000000000 */
[----:B-1----:R-:W-:Y:S01]  /*03b0*/  IMAD.SHL.U32 R4, R26, 0x20, RZ ;  /* 0x000000201a047824 */ /* 0x002fe200078e00ff */
[----:B------:R-:W-:-:S04]  /*03c0*/  SHF.R.U32.HI R5, RZ, 0x5, R26 ;  /* 0x00000005ff057819 */ /* 0x000fc8000001161a */
[----:B------:R-:W-:Y:S02]  /*03d0*/  SGXT.U32 R5, R5, 0x2 ;  /* 0x000000020505781a */ /* 0x000fe40000000000 */
[----:B------:R-:W-:Y:S01]  /*03e0*/  LOP3.LUT R4, R4, 0x3e0, RZ, 0xc0, !PT ;  /* 0x000003e004047812 */ /* 0x000fe200078ec0ff */
[----:B0-----:R-:W-:-:S03]  /*03f0*/  UPRMT UR4, UR5, 0x654, UR4 ;  /* 0x0000065405047896 */ /* 0x001fc60008000004 */
[----:B------:R-:W-:-:S04]  /*0400*/  LOP3.LUT R5, R4, R5, RZ, 0xfc, !PT ;  /* 0x0000000504057212 */ /* 0x000fc800078efcff */
[----:B------:R-:W-:-:S04]  /*0410*/  LEA.HI R5, R4, R5, RZ, 0x1d ;  /* 0x0000000504057211 */ /* 0x000fc800078fe8ff */
[----:B------:R-:W-:Y:S01]  /*0420*/  LEA R11, R5, UR4, 0x2 ;  /* 0x00000004050b7c11 */ /* 0x000fe2000f8e10ff */
[----:B------:R-:W-:Y:S01]  /*0430*/  IMAD.SHL.U32 R8, R26, 0x4, RZ ;  /* 0x000000041a087824 */ /* 0x000fe200078e00ff */
[----:B------:R-:W-:-:S04]  /*0440*/  SHF.R.U32.HI R2, RZ, 0x1, R26 ;  /* 0x00000001ff027819 */ /* 0x000fc8000001161a */
[----:B------:R-:W-:Y:S02]  /*0450*/  LOP3.LUT R8, R8, 0x1fc, RZ, 0xc0, !PT ;  /* 0x000001fc08087812 */ /* 0x000fe400078ec0ff */
[----:B------:R-:W-:-:S05]  /*0460*/  LOP3.LUT R3, R2, 0x3c, RZ, 0xc0, !PT ;  /* 0x0000003c02037812 */ /* 0x000fca00078ec0ff */
[----:B------:R-:W-:-:S05]  /*0470*/  IMAD.IADD R3, R8, 0x1, R3 ;  /* 0x0000000108037824 */ /* 0x000fca00078e0203 */
[----:B------:R-:W-:Y:S01]  /*0480*/  LEA R4, R3, UR4, 0x2 ;  /* 0x0000000403047c11 */ /* 0x000fe2000f8e10ff */
[----:B------:R-:W-:Y:S01]  /*0490*/  IMAD.SHL.U32 R9, R14, 0x4, RZ ;  /* 0x000000040e097824 */ /* 0x000fe200078e00ff */
[----:B------:R-:W0:Y:S01]  /*04a0*/  LDC.64 R2, c[0x0][0x218] ;  /* 0x00008600ff027b82 */ /* 0x000e220000000a00 */
[----:B------:R-:W-:-:S03]  /*04b0*/  SHF.R.U32.HI R14, RZ, 0x3, R14 ;  /* 0x00000003ff0e7819 */ /* 0x000fc6000001160e */
[----:B------:R-:W-:Y:S02]  /*04c0*/  LOP3.LUT R9, R0, 0x1c, R9, 0xf8, !PT ;  /* 0x0000001c00097812 */ /* 0x000fe400078ef809 */
[----:B------:R-:W-:Y:S02]  /*04d0*/  SGXT.U32 R0, R14, 0x4 ;  /* 0x000000040e00781a */ /* 0x000fe40000000000 */
[----:B------:R-:W-:Y:S02]  /*04e0*/  SHF.R.U32.HI R10, RZ, 0x2, R9 ;  /* 0x00000002ff0a7819 */ /* 0x000fe40000011609 */
[----:B------:R-:W-:Y:S02]  /*04f0*/  LOP3.LUT R0, R15, R0, RZ, 0xfc, !PT ;  /* 0x000000000f007212 */ /* 0x000fe400078efcff */
[----:B------:R-:W-:Y:S02]  /*0500*/  LOP3.LUT R12, R8, 0x200, RZ, 0xfc, !PT ;  /* 0x00000200080c7812 */ /* 0x000fe400078efcff */
[----:B------:R-:W-:-:S02]  /*0510*/  ISETP.GE.AND P0, PT, R9, 0x100, PT ;  /* 0x000001000900780c */ /* 0x000fc40003f06270 */
[----:B------:R-:W-:Y:S02]  /*0520*/  SHF.R.U32.HI R12, RZ, 0x3, R12 ;  /* 0x00000003ff0c7819 */ /* 0x000fe4000001160c */
[----:B------:R-:W-:Y:S02]  /*0530*/  ISETP.LT.AND P1, PT, R0, 0x31, !P0 ;  /* 0x000000310000780c */ /* 0x000fe40004721270 */
[----:B------:R-:W-:-:S05]  /*0540*/  LOP3.LUT R13, R12, 0x7c, RZ, 0xc0, !PT ;  /* 0x0000007c0c0d7812 */ /* 0x000fca00078ec0ff */
[----:B------:R-:W-:-:S05]  /*0550*/  IMAD.IADD R13, R8, 0x1, R13 ;  /* 0x00000001080d7824 */ /* 0x000fca00078e020d */
[----:B------:R-:W-:Y:S01]  /*0560*/  LEA R13, R13, UR4, 0x2 ;  /* 0x000000040d0d7c11 */ /* 0x000fe2000f8e10ff */
[----:B--2---:R-:W-:Y:S04]  /*0570*/  STS [R11+0x10], R18 ;  /* 0x000010120b007388 */ /* 0x004fe80000000800 */
[----:B---3--:R-:W-:Y:S04]  /*0580*/  STS [R11+0x30], R20 ;  /* 0x000030140b007388 */ /* 0x008fe80000000800 */
[----:B----4-:R-:W-:Y:S04]  /*0590*/  STS [R11+0x40], R21 ;  /* 0x000040150b007388 */ /* 0x010fe80000000800 */
[----:B-----5:R-:W-:Y:S04]  /*05a0*/  STS [R11+0x20], R19 ;  /* 0x000020130b007388 */ /* 0x020fe80000000800 */
[----:B------:R-:W-:Y:S04]  /*05b0*/  STS [R11+0x50], R22 ;  /* 0x000050160b007388 */ /* 0x000fe80000000800 */
[----:B------:R-:W-:Y:S04]  /*05c0*/  STS [R11+0x60], R23 ;  /* 0x000060170b007388 */ /* 0x000fe80000000800 */
[----:B------:R-:W-:Y:S04]  /*05d0*/  STS [R11], R25 ;  /* 0x000000190b007388 */ /* 0x000fe80000000800 */
[----:B------:R1:W-:Y:S01]  /*05e0*/  STS [R11+0x70], R24 ;  /* 0x000070180b007388 */ /* 0x0003e20000000800 */
[----:B------:R-:W-:Y:S06]  /*05f0*/  BAR.SYNC.DEFER_BLOCKING 0x0 ;  /* 0x0000000000007b1d */ /* 0x000fec0000010000 */
[----:B------:R-:W2:Y:S01]  /*0600*/  LDS.128 R4, [R4] ;  /* 0x0000000004047984 */ /* 0x000ea20000000c00 */
[----:B-1----:R-:W-:Y:S01]  /*0610*/  IMAD R11, R10, 0xc4, RZ ;  /* 0x000000c40a0b7824 */ /* 0x002fe200078e02ff */
[----:B------:R-:W-:-:S04]  /*0620*/  LOP3.LUT R10, R0, 0x10, RZ, 0xfc, !PT ;  /* 0x00000010000a7812 */ /* 0x000fc800078efcff */
[----:B------:R-:W-:Y:S01]  /*0630*/  ISETP.LT.AND P0, PT, R10, 0x31, !P0 ;  /* 0x000000310a00780c */ /* 0x000fe20004701270 */
[----:B------:R-:W-:-:S04]  /*0640*/  IMAD R9, R0, 0x4, R11 ;  /* 0x0000000400097824 */ /* 0x000fc800078e020b */
[----:B0-----:R-:W-:-:S05]  /*0650*/  IMAD.WIDE R8, R9, 0x4, R2 ;  /* 0x0000000409087825 */ /* 0x001fca00078e0202 */
[----:B--2---:R0:W-:Y:S03]  /*0660*/  @P1 STG.E.128 desc[UR6][R8.64], R4 ;  /* 0x0000000408001986 */ /* 0x0041e6000c101d06 */
[----:B0-----:R-:W-:Y:S05]  /*0670*/  @!P0 EXIT ;  /* 0x000000000000894d */ /* 0x001fea0003800000 */
[----:B------:R-:W0:Y:S01]  /*0680*/  LDS.128 R12, [R13+0x800] ;  /* 0x000800000d0c7984 */ /* 0x000e220000000c00 */
[----:B------:R-:W-:-:S04]  /*0690*/  IMAD R11, R10, 0x4, R11 ;  /* 0x000000040a0b7824 */ /* 0x000fc800078e020b */
[----:B------:R-:W-:-:S05]  /*06a0*/  IMAD.WIDE R2, R11, 0x4, R2 ;  /* 0x000000040b027825 */ /* 0x000fca00078e0202 */
[----:B0-----:R-:W-:Y:S01]  /*06b0*/  STG.E.128 desc[UR6][R2.64], R12 ;  /* 0x0000000c02007986 */ /* 0x001fe2000c101d06 */
[----:B------:R-:W-:Y:S05]  /*06c0*/  EXIT ;  /* 0x000000000000794d */ /* 0x000fea0003800000 */
.L_x_0:
[----:B------:R-:W-:-:S00]  /*06d0*/  BRA `(.L_x_0) ;  /* 0xfffffffc00fc7947 */ /* 0x000fc0000383ffff */
[----:B------:R-:W-:-:S00]  /*06e0*/  NOP ;  /* 0x0000000000007918 */ /* 0x000fc00000000000 */
        /* <DEDUP_REMOVED lines=9> */
.L_x_1:


//--------------------- .nv.shared.triton_poi_fused_0 --------------------------
	.section	.nv.shared.triton_poi_fused_0,"aw",@nobits
	.sectionflags	@""
	.align	16
	.zero		1024


//--------------------- .nv.constant0.triton_poi_fused_0 --------------------------
	.section	.nv.constant0.triton_poi_fused_0,"a",@progbits
	.sectionflags	@""
	.align	4
.nv.constant0.triton_poi_fused_0:
	.zero		552
